	.headerflags	@"EF_CUDA_TEXMODE_UNIFIED EF_CUDA_64BIT_ADDRESS EF_CUDA_ACCELERATORS EF_CUDA_SM90 EF_CUDA_VIRTUAL_SM(EF_CUDA_SM90)"
	.elftype	@"ET_EXEC"


//--------------------- .nv.info                  --------------------------
	.section	.nv.info,"",@"SHT_CUDA_INFO"
	.align	4


	//----- nvinfo : EIATTR_REGCOUNT
	.align		4
        /*0000*/ 	.byte	0x04, 0x2f
        /*0002*/ 	.short	(.L_3 - .L_2)
	.align		4
.L_2:
        /*0004*/ 	.word	index@(triton_poi_fused__native_batch_norm_legit_no_training_add_leaky_relu_15)
        /*0008*/ 	.word	0x00000028


	//----- nvinfo : EIATTR_MIN_STACK_SIZE
	.align		4
.L_3:
        /*000c*/ 	.byte	0x04, 0x12
        /*000e*/ 	.short	(.L_5 - .L_4)
	.align		4
.L_4:
        /*0010*/ 	.word	index@(triton_poi_fused__native_batch_norm_legit_no_training_add_leaky_relu_15)
        /*0014*/ 	.word	0x00000000


	//----- nvinfo : EIATTR_FRAME_SIZE
	.align		4
.L_5:
        /*0018*/ 	.byte	0x04, 0x11
        /*001a*/ 	.short	(.L_7 - .L_6)
	.align		4
.L_6:
        /*001c*/ 	.word	index@(triton_poi_fused__native_batch_norm_legit_no_training_add_leaky_relu_15)
        /*0020*/ 	.word	0x00000000


	//----- nvinfo : EIATTR_MIN_STACK_SIZE
	.align		4
.L_7:
        /*0024*/ 	.byte	0x04, 0x12
        /*0026*/ 	.short	(.L_9 - .L_8)
	.align		4
.L_8:
        /*0028*/ 	.word	index@(triton_poi_fused__native_batch_norm_legit_no_training_add_leaky_relu_15)
        /*002c*/ 	.word	0x00000000
.L_9:


//--------------------- .nv.info.triton_poi_fused__native_batch_norm_legit_no_training_add_leaky_relu_15 --------------------------
	.section	.nv.info.triton_poi_fused__native_batch_norm_legit_no_training_add_leaky_relu_15,"",@"SHT_CUDA_INFO"
	.sectionflags	@""
	.align	4


	//----- nvinfo : EIATTR_CUDA_API_VERSION
	.align		4
        /*0000*/ 	.byte	0x04, 0x37
        /*0002*/ 	.short	(.L_11 - .L_10)
.L_10:
        /*0004*/ 	.word	0x0000007c


	//----- nvinfo : EIATTR_KPARAM_INFO
	.align		4
.L_11:
        /*0008*/ 	.byte	0x04, 0x17
        /*000a*/ 	.short	(.L_13 - .L_12)
.L_12:
        /*000c*/ 	.word	0x00000000
        /*0010*/ 	.short	0x0008
        /*0012*/ 	.short	0x003c
        /*0014*/ 	.byte	0x00, 0xf0, 0x11, 0x00


	//----- nvinfo : EIATTR_KPARAM_INFO
	.align		4
.L_13:
        /*0018*/ 	.byte	0x04, 0x17
        /*001a*/ 	.short	(.L_15 - .L_14)
.L_14:
        /*001c*/ 	.word	0x00000000
        /*0020*/ 	.short	0x0007
        /*0022*/ 	.short	0x0038
        /*0024*/ 	.byte	0x00, 0xf0, 0x11, 0x00


	//----- nvinfo : EIATTR_KPARAM_INFO
	.align		4
.L_15:
        /*0028*/ 	.byte	0x04, 0x17
        /*002a*/ 	.short	(.L_17 - .L_16)
.L_16:
        /*002c*/ 	.word	0x00000000
        /*0030*/ 	.short	0x0006
        /*0032*/ 	.short	0x0030
        /*0034*/ 	.byte	0x00, 0xf4, 0x21, 0x00


	//----- nvinfo : EIATTR_KPARAM_INFO
	.align		4
.L_17:
        /*0038*/ 	.byte	0x04, 0x17
        /*003a*/ 	.short	(.L_19 - .L_18)
.L_18:
        /*003c*/ 	.word	0x00000000
        /*0040*/ 	.short	0x0005
        /*0042*/ 	.short	0x0028
        /*0044*/ 	.byte	0x00, 0xf4, 0x21, 0x00


	//----- nvinfo : EIATTR_KPARAM_INFO
	.align		4
.L_19:
        /*0048*/ 	.byte	0x04, 0x17
        /*004a*/ 	.short	(.L_21 - .L_20)
.L_20:
        /*004c*/ 	.word	0x00000000
        /*0050*/ 	.short	0x0004
        /*0052*/ 	.short	0x0020
        /*0054*/ 	.byte	0x00, 0xf4, 0x21, 0x00


	//----- nvinfo : EIATTR_KPARAM_INFO
	.align		4
.L_21:
        /*0058*/ 	.byte	0x04, 0x17
        /*005a*/ 	.short	(.L_23 - .L_22)
.L_22:
        /*005c*/ 	.word	0x00000000
        /*0060*/ 	.short	0x0003
        /*0062*/ 	.short	0x0018
        /*0064*/ 	.byte	0x00, 0xf4, 0x21, 0x00


	//----- nvinfo : EIATTR_KPARAM_INFO
	.align		4
.L_23:
        /*0068*/ 	.byte	0x04, 0x17
        /*006a*/ 	.short	(.L_25 - .L_24)
.L_24:
        /*006c*/ 	.word	0x00000000
        /*0070*/ 	.short	0x0002
        /*0072*/ 	.short	0x0010
        /*0074*/ 	.byte	0x00, 0xf4, 0x21, 0x00


	//----- nvinfo : EIATTR_KPARAM_INFO
	.align		4
.L_25:
        /*0078*/ 	.byte	0x04, 0x17
        /*007a*/ 	.short	(.L_27 - .L_26)
.L_26:
        /*007c*/ 	.word	0x00000000
        /*0080*/ 	.short	0x0001
        /*0082*/ 	.short	0x0008
        /*0084*/ 	.byte	0x00, 0xf4, 0x21, 0x00


	//----- nvinfo : EIATTR_KPARAM_INFO
	.align		4
.L_27:
        /*0088*/ 	.byte	0x04, 0x17
        /*008a*/ 	.short	(.L_29 - .L_28)
.L_28:
        /*008c*/ 	.word	0x00000000
        /*0090*/ 	.short	0x0000
        /*0092*/ 	.short	0x0000
        /*0094*/ 	.byte	0x00, 0xf4, 0x21, 0x00


	//----- nvinfo : EIATTR_SPARSE_MMA_MASK
	.align		4
.L_29:
        /*0098*/ 	.byte	0x03, 0x50
        /*009a*/ 	.short	0x0000


	//----- nvinfo : EIATTR_MAXREG_COUNT
	.align		4
        /*009c*/ 	.byte	0x03, 0x1b
        /*009e*/ 	.short	0x00ff


	//----- nvinfo : EIATTR_EXIT_INSTR_OFFSETS
	.align		4
        /*00a0*/ 	.byte	0x04, 0x1c
        /*00a2*/ 	.short	(.L_31 - .L_30)


	//   ....[0]....
.L_30:
        /*00a4*/ 	.word	0x000012a0


	//   ....[1]....
        /*00a8*/ 	.word	0x000012f0


	//----- nvinfo : EIATTR_REQNTID
	.align		4
.L_31:
        /*00ac*/ 	.byte	0x04, 0x10
        /*00ae*/ 	.short	(.L_33 - .L_32)
.L_32:
        /*00b0*/ 	.word	0x00000100
        /*00b4*/ 	.word	0x00000001
        /*00b8*/ 	.word	0x00000001


	//----- nvinfo : EIATTR_CBANK_PARAM_SIZE
	.align		4
.L_33:
        /*00bc*/ 	.byte	0x03, 0x19
        /*00be*/ 	.short	0x0040


	//----- nvinfo : EIATTR_PARAM_CBANK
	.align		4
        /*00c0*/ 	.byte	0x04, 0x0a
        /*00c2*/ 	.short	(.L_35 - .L_34)
	.align		4
.L_34:
        /*00c4*/ 	.word	index@(.nv.constant0.triton_poi_fused__native_batch_norm_legit_no_training_add_leaky_relu_15)
        /*00c8*/ 	.short	0x0210
        /*00ca*/ 	.short	0x0040


	//----- nvinfo : EIATTR_SW_WAR
	.align		4
.L_35:
        /*00cc*/ 	.byte	0x04, 0x36
        /*00ce*/ 	.short	(.L_37 - .L_36)
.L_36:
        /*00d0*/ 	.word	0x00000008
.L_37:


//--------------------- .nv.callgraph             --------------------------
	.section	.nv.callgraph,"",@"SHT_CUDA_CALLGRAPH"
	.align	4
	.sectionentsize	8
	.align		4
        /*0000*/ 	.word	0x00000000
	.align		4
        /*0004*/ 	.word	0xffffffff
	.align		4
        /*0008*/ 	.word	0x00000000
	.align		4
        /*000c*/ 	.word	0xfffffffe
	.align		4
        /*0010*/ 	.word	0x00000000
	.align		4
        /*0014*/ 	.word	0xfffffffd
	.align		4
        /*0018*/ 	.word	0x00000000
	.align		4
        /*001c*/ 	.word	0xfffffffc


//--------------------- .nv.constant4             --------------------------
	.section	.nv.constant4,"a",@progbits
	.align	8
	.align		8
.nv.constant4:
        /*0000*/ 	.dword	_$_str
	.align		8
        /*0008*/ 	.dword	_$_str_$_2


//--------------------- .text.triton_poi_fused__native_batch_norm_legit_no_training_add_leaky_relu_15 --------------------------
	.section	.text.triton_poi_fused__native_batch_norm_legit_no_training_add_leaky_relu_15,"ax",@progbits
	.sectionflags	@"SHF_BARRIERS=1"
	.align	128
        .global         triton_poi_fused__native_batch_norm_legit_no_training_add_leaky_relu_15
        .type           triton_poi_fused__native_batch_norm_legit_no_training_add_leaky_relu_15,@function
        .size           triton_poi_fused__native_batch_norm_legit_no_training_add_leaky_relu_15,(.L_x_1 - triton_poi_fused__native_batch_norm_legit_no_training_add_leaky_relu_15)
        .other          triton_poi_fused__native_batch_norm_legit_no_training_add_leaky_relu_15,@"STO_CUDA_ENTRY STV_DEFAULT"
triton_poi_fused__native_batch_norm_legit_no_training_add_leaky_relu_15:
.text.triton_poi_fused__native_batch_norm_legit_no_training_add_leaky_relu_15:
[----:B------:R-:W0:Y:S01]  /*0000*/  LDC R1, c[0x0][0x28] ;  /* 0x00000a00ff017b82 */ /* 0x000e220000000800 */
[----:B------:R-:W1:Y:S07]  /*0010*/  S2R R37, SR_TID.X ;  /* 0x0000000000257919 */ /* 0x000e6e0000002100 */
[----:B------:R-:W2:Y:S01]  /*0020*/  LDC.64 R2, c[0x0][0x210] ;  /* 0x00008400ff027b82 */ /* 0x000ea20000000a00 */
[----:B------:R-:W-:Y:S01]  /*0030*/  CS2R R8, SRZ ;  /* 0x0000000000087805 */ /* 0x000fe2000001ff00 */
[----:B------:R-:W3:Y:S01]  /*0040*/  S2R R36, SR_CTAID.X ;  /* 0x0000000000247919 */ /* 0x000ee20000002500 */
[----:B------:R-:W4:Y:S01]  /*0050*/  S2R R5, SR_CTAID.Y ;  /* 0x0000000000057919 */ /* 0x000f220000002600 */
[----:B------:R-:W-:-:S02]  /*0060*/  CS2R R10, SRZ ;  /* 0x00000000000a7805 */ /* 0x000fc4000001ff00 */
[----:B------:R-:W-:Y:S01]  /*0070*/  CS2R R6, SRZ ;  /* 0x0000000000067805 */ /* 0x000fe2000001ff00 */
[----:B------:R-:W-:Y:S01]  /*0080*/  ULDC.64 UR6, c[0x0][0x208] ;  /* 0x0000820000067ab9 */ /* 0x000fe20000000a00 */
[----:B------:R-:W5:Y:S01]  /*0090*/  LDC.64 R20, c[0x0][0x218] ;  /* 0x00008600ff147b82 */ /* 0x000f620000000a00 */
[----:B------:R-:W-:Y:S02]  /*00a0*/  CS2R R12, SRZ ;  /* 0x00000000000c7805 */ /* 0x000fe4000001ff00 */
[----:B------:R-:W-:Y:S02]  /*00b0*/  CS2R R14, SRZ ;  /* 0x00000000000e7805 */ /* 0x000fe4000001ff00 */
[----:B-1----:R-:W-:Y:S02]  /*00c0*/  SHF.R.U32.HI R4, RZ, 0x2, R37 ;  /* 0x00000002ff047819 */ /* 0x002fe40000011625 */
[----:B------:R-:W-:Y:S02]  /*00d0*/  SHF.L.U32 R35, R37, 0x2, RZ ;  /* 0x0000000225237819 */ /* 0x000fe400000006ff */
[----:B---3--:R-:W-:-:S02]  /*00e0*/  SHF.L.U32 R36, R36, 0x4, RZ ;  /* 0x0000000424247819 */ /* 0x008fc400000006ff */
[----:B------:R-:W-:Y:S02]  /*00f0*/  SGXT.U32 R4, R4, 0x6 ;  /* 0x000000060404781a */ /* 0x000fe40000000000 */
[----:B------:R-:W-:Y:S02]  /*0100*/  LOP3.LUT R0, R36, 0xc, R35, 0xf8, !PT ;  /* 0x0000000c24007812 */ /* 0x000fe400078ef823 */
[----:B----4-:R-:W-:Y:S02]  /*0110*/  PRMT R23, R4, 0x6540, R5 ;  /* 0x0000654004177816 */ /* 0x010fe40000000005 */
[----:B------:R-:W-:Y:S02]  /*0120*/  ISETP.GE.AND P0, PT, R0, 0x80, PT ;  /* 0x000000800000780c */ /* 0x000fe40003f06270 */
[----:B------:R-:W-:-:S04]  /*0130*/  LEA R23, R23, R0, 0x7 ;  /* 0x0000000017177211 */ /* 0x000fc800078e38ff */
[----:B------:R-:W-:Y:S02]  /*0140*/  IADD3 R22, R23, 0x2000, RZ ;  /* 0x0000200017167810 */ /* 0x000fe40007ffe0ff */
[----:B------:R-:W-:Y:S02]  /*0150*/  CS2R R4, SRZ ;  /* 0x0000000000047805 */ /* 0x000fe4000001ff00 */
[----:B------:R-:W-:Y:S01]  /*0160*/  IADD3 R33, R23, 0x4000, RZ ;  /* 0x0000400017217810 */ /* 0x000fe20007ffe0ff */
[----:B--2---:R-:W-:Y:S01]  /*0170*/  IMAD.WIDE R18, R23, 0x4, R2 ;  /* 0x0000000417127825 */ /* 0x004fe200078e0202 */
[----:B------:R-:W-:-:S03]  /*0180*/  IADD3 R34, R23, 0x6000, RZ ;  /* 0x0000600017227810 */ /* 0x000fc60007ffe0ff */
[--C-:B------:R-:W-:Y:S01]  /*0190*/  IMAD.WIDE R24, R22, 0x4, R2.reuse ;  /* 0x0000000416187825 */ /* 0x100fe200078e0202 */
[----:B------:R-:W-:Y:S02]  /*01a0*/  CS2R R28, SRZ ;  /* 0x00000000001c7805 */ /* 0x000fe4000001ff00 */
[----:B------:R-:W-:Y:S01]  /*01b0*/  CS2R R30, SRZ ;  /* 0x00000000001e7805 */ /* 0x000fe2000001ff00 */
[----:B------:R1:W2:Y:S01]  /*01c0*/  @!P0 LDG.E.EL.128 R12, desc[UR6][R18.64] ;  /* 0x00000006120c8981 */ /* 0x0002a2000c2e1d00 */
[--C-:B------:R-:W-:Y:S01]  /*01d0*/  IMAD.WIDE R26, R33, 0x4, R2.reuse ;  /* 0x00000004211a7825 */ /* 0x100fe200078e0202 */
[----:B------:R-:W-:Y:S02]  /*01e0*/  CS2R R16, SRZ ;  /* 0x0000000000107805 */ /* 0x000fe4000001ff00 */
[----:B------:R3:W4:Y:S01]  /*01f0*/  @!P0 LDG.E.EL.128 R8, desc[UR6][R24.64] ;  /* 0x0000000618088981 */ /* 0x000722000c2e1d00 */
[----:B------:R-:W-:-:S03]  /*0200*/  IMAD.WIDE R2, R34, 0x4, R2 ;  /* 0x0000000422027825 */ /* 0x000fc600078e0202 */
[----:B------:R3:W2:Y:S01]  /*0210*/  @!P0 LDG.E.EL.128 R4, desc[UR6][R26.64] ;  /* 0x000000061a048981 */ /* 0x0006a2000c2e1d00 */
[----:B-----5:R-:W-:Y:S01]  /*0220*/  IMAD.WIDE R20, R0, 0x4, R20 ;  /* 0x0000000400147825 */ /* 0x020fe200078e0214 */
[----:B-1----:R-:W-:Y:S02]  /*0230*/  CS2R R18, SRZ ;  /* 0x0000000000127805 */ /* 0x002fe4000001ff00 */
[----:B---3--:R-:W-:-:S04]  /*0240*/  CS2R R24, SRZ ;  /* 0x0000000000187805 */ /* 0x008fc8000001ff00 */
[----:B------:R-:W3:Y:S01]  /*0250*/  @!P0 LDG.E.EL.128 R16, desc[UR6][R20.64] ;  /* 0x0000000614108981 */ /* 0x000ee2000c2e1d00 */
[----:B0-----:R-:W-:-:S06]  /*0260*/  CS2R R26, SRZ ;  /* 0x00000000001a7805 */ /* 0x001fcc000001ff00 */
[----:B------:R0:W3:Y:S02]  /*0270*/  @!P0 LDG.E.EL.128 R24, desc[UR6][R2.64] ;  /* 0x0000000602188981 */ /* 0x0000e4000c2e1d00 */
[----:B0-----:R-:W0:Y:S02]  /*0280*/  LDC.64 R2, c[0x0][0x220] ;  /* 0x00008800ff027b82 */ /* 0x001e240000000a00 */
[----:B0-----:R-:W-:-:S05]  /*0290*/  IMAD.WIDE R2, R0, 0x4, R2 ;  /* 0x0000000400027825 */ /* 0x001fca00078e0202 */
[----:B------:R0:W5:Y:S01]  /*02a0*/  @!P0 LDG.E.EL.128 R28, desc[UR6][R2.64] ;  /* 0x00000006021c8981 */ /* 0x000162000c2e1d00 */
[C---:B---3--:R-:W-:Y:S01]  /*02b0*/  FADD R20, -R16.reuse, R24 ;  /* 0x0000001810147221 */ /* 0x048fe20000000100 */
[C---:B--2---:R-:W-:Y:S01]  /*02c0*/  FADD R12, -R16.reuse, R12 ;  /* 0x0000000c100c7221 */ /* 0x044fe20000000100 */
[C---:B----4-:R-:W-:Y:S01]  /*02d0*/  FADD R8, -R16.reuse, R8 ;  /* 0x0000000810087221 */ /* 0x050fe20000000100 */
[----:B------:R-:W-:Y:S01]  /*02e0*/  FADD R4, -R16, R4 ;  /* 0x0000000410047221 */ /* 0x000fe20000000100 */
[C---:B------:R-:W-:Y:S01]  /*02f0*/  FADD R13, -R17.reuse, R13 ;  /* 0x0000000d110d7221 */ /* 0x040fe20000000100 */
[C---:B0-----:R-:W-:Y:S01]  /*0300*/  FADD R2, -R17.reuse, R9 ;  /* 0x0000000911027221 */ /* 0x041fe20000000100 */
[C---:B------:R-:W-:Y:S01]  /*0310*/  FADD R5, -R17.reuse, R5 ;  /* 0x0000000511057221 */ /* 0x040fe20000000100 */
[----:B------:R-:W-:Y:S01]  /*0320*/  FADD R3, -R17, R25 ;  /* 0x0000001911037221 */ /* 0x000fe20000000100 */
[----:B------:R-:W-:Y:S01]  /*0330*/  HFMA2.MMA R17, -RZ, RZ, 1.625, 0 ;  /* 0x3e800000ff117435 */ /* 0x000fe200000001ff */
[----:B-----5:R-:W-:Y:S01]  /*0340*/  FADD R28, R28, 9.9999997473787516356e-06 ;  /* 0x3727c5ac1c1c7421 */ /* 0x020fe20000000000 */
[----:B------:R-:W-:Y:S01]  /*0350*/  FADD R31, R31, 9.9999997473787516356e-06 ;  /* 0x3727c5ac1f1f7421 */ /* 0x000fe20000000000 */
[----:B------:R-:W-:-:S03]  /*0360*/  FADD R29, R29, 9.9999997473787516356e-06 ;  /* 0x3727c5ac1d1d7421 */ /* 0x000fc60000000000 */
[----:B------:R-:W0:Y:S08]  /*0370*/  MUFU.SQRT R24, R31 ;  /* 0x0000001f00187308 */ /* 0x000e300000002000 */
[----:B------:R-:W1:Y:S01]  /*0380*/  MUFU.SQRT R28, R28 ;  /* 0x0000001c001c7308 */ /* 0x000e620000002000 */
[----:B------:R-:W-:-:S07]  /*0390*/  FADD R30, R30, 9.9999997473787516356e-06 ;  /* 0x3727c5ac1e1e7421 */ /* 0x000fce0000000000 */
[----:B------:R-:W2:Y:S01]  /*03a0*/  MUFU.SQRT R21, R29 ;  /* 0x0000001d00157308 */ /* 0x000ea20000002000 */
[C---:B0-----:R-:W-:Y:S02]  /*03b0*/  FSETP.GT.AND P4, PT, R24.reuse, 8.50705917302346158658e+37, PT ;  /* 0x7e8000001800780b */ /* 0x041fe40003f84000 */
[----:B------:R-:W-:Y:S02]  /*03c0*/  FSETP.GEU.AND P5, PT, R24, 1.175494350822287508e-38, PT ;  /* 0x008000001800780b */ /* 0x000fe40003fae000 */
[----:B-1----:R-:W-:-:S03]  /*03d0*/  FSETP.GT.AND P6, PT, R28, 8.50705917302346158658e+37, PT ;  /* 0x7e8000001c00780b */ /* 0x002fc60003fc4000 */
[----:B------:R-:W0:Y:S01]  /*03e0*/  MUFU.SQRT R16, R30 ;  /* 0x0000001e00107308 */ /* 0x000e220000002000 */
[----:B------:R-:W-:Y:S02]  /*03f0*/  FSETP.GEU.AND P1, PT, R28, 1.175494350822287508e-38, PT ;  /* 0x008000001c00780b */ /* 0x000fe40003f2e000 */
[C---:B--2---:R-:W-:Y:S02]  /*0400*/  FSETP.GT.AND P2, PT, R21.reuse, 8.50705917302346158658e+37, PT ;  /* 0x7e8000001500780b */ /* 0x044fe40003f44000 */
[----:B------:R-:W-:Y:S01]  /*0410*/  FSETP.GEU.AND P3, PT, R21, 1.175494350822287508e-38, PT ;  /* 0x008000001500780b */ /* 0x000fe20003f6e000 */
[----:B------:R-:W-:Y:S01]  /*0420*/  @P4 FMUL R24, R24, 0.25 ;  /* 0x3e80000018184820 */ /* 0x000fe20000400000 */
[----:B------:R-:W-:-:S03]  /*0430*/  FSEL R25, R17, 1, P6 ;  /* 0x3f80000011197808 */ /* 0x000fc60003000000 */
[----:B------:R-:W-:Y:S01]  /*0440*/  @P6 FMUL R28, R28, 0.25 ;  /* 0x3e8000001c1c6820 */ /* 0x000fe20000400000 */
[----:B------:R-:W-:Y:S01]  /*0450*/  @!P5 FMUL R24, R24, 16777216 ;  /* 0x4b8000001818d820 */ /* 0x000fe20000400000 */
[----:B0-----:R-:W-:Y:S02]  /*0460*/  FSETP.GT.AND P6, PT, R16, 8.50705917302346158658e+37, PT ;  /* 0x7e8000001000780b */ /* 0x001fe40003fc4000 */
[----:B------:R-:W-:Y:S01]  /*0470*/  @!P1 FMUL R28, R28, 16777216 ;  /* 0x4b8000001c1c9820 */ /* 0x000fe20000400000 */
[----:B------:R-:W-:Y:S01]  /*0480*/  @!P1 FMUL R25, R25, 16777216 ;  /* 0x4b80000019199820 */ /* 0x000fe20000400000 */
[----:B------:R-:W-:Y:S01]  /*0490*/  FSETP.GEU.AND P1, PT, R16, 1.175494350822287508e-38, PT ;  /* 0x008000001000780b */ /* 0x000fe20003f2e000 */
[----:B------:R-:W-:Y:S01]  /*04a0*/  @P2 FMUL R21, R21, 0.25 ;  /* 0x3e80000015152820 */ /* 0x000fe20000400000 */
[----:B------:R-:W0:Y:S03]  /*04b0*/  MUFU.RCP R24, R24 ;  /* 0x0000001800187308 */ /* 0x000e260000001000 */
[----:B------:R-:W-:Y:S01]  /*04c0*/  @!P3 FMUL R21, R21, 16777216 ;  /* 0x4b8000001515b820 */ /* 0x000fe20000400000 */
[C---:B------:R-:W-:Y:S01]  /*04d0*/  FADD R14, -R18.reuse, R14 ;  /* 0x0000000e120e7221 */ /* 0x040fe20000000100 */
[C---:B------:R-:W-:Y:S01]  /*04e0*/  FADD R10, -R18.reuse, R10 ;  /* 0x0000000a120a7221 */ /* 0x040fe20000000100 */
[----:B------:R-:W-:-:S02]  /*04f0*/  FADD R9, -R18, R6 ;  /* 0x0000000612097221 */ /* 0x000fc40000000100 */
[----:B------:R1:W-:Y:S01]  /*0500*/  MUFU.RCP R31, R21 ;  /* 0x00000015001f7308 */ /* 0x0003e20000001000 */
[C---:B------:R-:W-:Y:S01]  /*0510*/  FADD R15, -R19.reuse, R15 ;  /* 0x0000000f130f7221 */ /* 0x040fe20000000100 */
[----:B------:R-:W-:Y:S01]  /*0520*/  FADD R27, -R19, R27 ;  /* 0x0000001b131b7221 */ /* 0x000fe20000000100 */
[----:B------:R-:W-:-:S05]  /*0530*/  @P6 FMUL R16, R16, 0.25 ;  /* 0x3e80000010106820 */ /* 0x000fca0000400000 */
[----:B------:R-:W2:Y:S01]  /*0540*/  MUFU.RCP R28, R28 ;  /* 0x0000001c001c7308 */ /* 0x000ea20000001000 */
[----:B-1----:R-:W-:Y:S01]  /*0550*/  FADD R21, -R18, R26 ;  /* 0x0000001a12157221 */ /* 0x002fe20000000100 */
[C---:B------:R-:W-:Y:S01]  /*0560*/  FADD R18, -R19.reuse, R11 ;  /* 0x0000000b13127221 */ /* 0x040fe20000000100 */
[----:B------:R-:W-:Y:S01]  /*0570*/  FADD R26, -R19, R7 ;  /* 0x00000007131a7221 */ /* 0x000fe20000000100 */
[----:B------:R-:W-:Y:S01]  /*0580*/  FSEL R19, R17, 1, P4 ;  /* 0x3f80000011137808 */ /* 0x000fe20002000000 */
[----:B------:R-:W1:Y:S01]  /*0590*/  LDC.64 R6, c[0x0][0x228] ;  /* 0x00008a00ff067b82 */ /* 0x000e620000000a00 */
[----:B------:R-:W-:-:S03]  /*05a0*/  @!P1 FMUL R16, R16, 16777216 ;  /* 0x4b80000010109820 */ /* 0x000fc60000400000 */
[----:B------:R-:W-:-:S03]  /*05b0*/  @!P5 FMUL R19, R19, 16777216 ;  /* 0x4b8000001313d820 */ /* 0x000fc60000400000 */
[----:B------:R-:W3:Y:S01]  /*05c0*/  MUFU.RCP R16, R16 ;  /* 0x0000001000107308 */ /* 0x000ee20000001000 */
[----:B0-----:R-:W-:Y:S01]  /*05d0*/  FMUL R32, R24, R19 ;  /* 0x0000001318207220 */ /* 0x001fe20000400000 */
[----:B--2---:R-:W-:-:S03]  /*05e0*/  FMUL R11, R28, R25 ;  /* 0x000000191c0b7220 */ /* 0x004fc60000400000 */
[C---:B------:R-:W-:Y:S01]  /*05f0*/  FMUL R30, R32.reuse, R27 ;  /* 0x0000001b201e7220 */ /* 0x040fe20000400000 */
[----:B------:R-:W-:Y:S01]  /*0600*/  FMUL R24, R32, R26 ;  /* 0x0000001a20187220 */ /* 0x000fe20000400000 */
[C---:B------:R-:W-:Y:S01]  /*0610*/  FSEL R28, R17.reuse, 1, P2 ;  /* 0x3f800000111c7808 */ /* 0x040fe20001000000 */
[----:B------:R-:W0:Y:S01]  /*0620*/  LDC.64 R26, c[0x0][0x230] ;  /* 0x00008c00ff1a7b82 */ /* 0x000e220000000a00 */
[----:B------:R-:W-:-:S03]  /*0630*/  FSEL R17, R17, 1, P6 ;  /* 0x3f80000011117808 */ /* 0x000fc60003000000 */
[----:B------:R-:W-:Y:S02]  /*0640*/  @!P3 FMUL R28, R28, 16777216 ;  /* 0x4b8000001c1cb820 */ /* 0x000fe40000400000 */
[----:B------:R-:W-:Y:S01]  /*0650*/  @!P1 FMUL R17, R17, 16777216 ;  /* 0x4b80000011119820 */ /* 0x000fe20000400000 */
[----:B------:R-:W-:Y:S01]  /*0660*/  FMUL R25, R32, R18 ;  /* 0x0000001220197220 */ /* 0x000fe20000400000 */
[----:B------:R-:W-:Y:S01]  /*0670*/  FMUL R31, R31, R28 ;  /* 0x0000001c1f1f7220 */ /* 0x000fe20000400000 */
[----:B------:R-:W-:Y:S01]  /*0680*/  CS2R R18, SRZ ;  /* 0x0000000000127805 */ /* 0x000fe2000001ff00 */
[----:B---3--:R-:W-:Y:S01]  /*0690*/  FMUL R28, R16, R17 ;  /* 0x00000011101c7220 */ /* 0x008fe20000400000 */
[----:B------:R-:W-:Y:S01]  /*06a0*/  CS2R R16, SRZ ;  /* 0x0000000000107805 */ /* 0x000fe2000001ff00 */
[----:B-1----:R-:W-:-:S04]  /*06b0*/  IMAD.WIDE R6, R0, 0x4, R6 ;  /* 0x0000000400067825 */ /* 0x002fc800078e0206 */
[C---:B------:R-:W-:Y:S01]  /*06c0*/  FMUL R20, R11.reuse, R20 ;  /* 0x000000140b147220 */ /* 0x040fe20000400000 */
[C---:B------:R-:W-:Y:S01]  /*06d0*/  FMUL R21, R28.reuse, R21 ;  /* 0x000000151c157220 */ /* 0x040fe20000400000 */
[----:B------:R1:W2:Y:S01]  /*06e0*/  @!P0 LDG.E.EL.128 R16, desc[UR6][R6.64] ;  /* 0x0000000606108981 */ /* 0x0002a2000c2e1d00 */
[----:B------:R-:W-:Y:S01]  /*06f0*/  FMUL R9, R28, R9 ;  /* 0x000000091c097220 */ /* 0x000fe20000400000 */
[C---:B------:R-:W-:Y:S01]  /*0700*/  FMUL R4, R11.reuse, R4 ;  /* 0x000000040b047220 */ /* 0x040fe20000400000 */
[C---:B------:R-:W-:Y:S01]  /*0710*/  FMUL R8, R11.reuse, R8 ;  /* 0x000000080b087220 */ /* 0x040fe20000400000 */
[----:B------:R-:W-:Y:S01]  /*0720*/  FMUL R32, R32, R15 ;  /* 0x0000000f20207220 */ /* 0x000fe20000400000 */
[----:B------:R-:W-:Y:S01]  /*0730*/  FMUL R11, R11, R12 ;  /* 0x0000000c0b0b7220 */ /* 0x000fe20000400000 */
[C---:B-1----:R-:W-:Y:S01]  /*0740*/  FMUL R7, R28.reuse, R10 ;  /* 0x0000000a1c077220 */ /* 0x042fe20000400000 */
[C---:B------:R-:W-:Y:S01]  /*0750*/  FMUL R10, R31.reuse, R5 ;  /* 0x000000051f0a7220 */ /* 0x040fe20000400000 */
[C---:B------:R-:W-:Y:S01]  /*0760*/  FMUL R6, R31.reuse, R3 ;  /* 0x000000031f067220 */ /* 0x040fe20000400000 */
[C---:B------:R-:W-:Y:S01]  /*0770*/  FMUL R5, R31.reuse, R2 ;  /* 0x000000021f057220 */ /* 0x040fe20000400000 */
[----:B------:R-:W-:Y:S01]  /*0780*/  FMUL R28, R28, R14 ;  /* 0x0000000e1c1c7220 */ /* 0x000fe20000400000 */
[----:B------:R-:W-:Y:S01]  /*0790*/  FMUL R31, R31, R13 ;  /* 0x0000000d1f1f7220 */ /* 0x000fe20000400000 */
[----:B------:R-:W-:-:S02]  /*07a0*/  CS2R R12, SRZ ;  /* 0x00000000000c7805 */ /* 0x000fc4000001ff00 */
[----:B------:R-:W-:Y:S01]  /*07b0*/  CS2R R14, SRZ ;  /* 0x00000000000e7805 */ /* 0x000fe2000001ff00 */
[----:B0-----:R-:W-:Y:S02]  /*07c0*/  IMAD.WIDE R2, R0, 0x4, R26 ;  /* 0x0000000400027825 */ /* 0x001fe400078e021a */
[----:B------:R-:W0:Y:S03]  /*07d0*/  LDC.64 R26, c[0x0][0x238] ;  /* 0x00008e00ff1a7b82 */ /* 0x000e260000000a00 */
[----:B------:R-:W2:Y:S02]  /*07e0*/  @!P0 LDG.E.EL.128 R12, desc[UR6][R2.64] ;  /* 0x00000006020c8981 */ /* 0x000ea4000c2e1d00 */
[-CC-:B--2---:R-:W-:Y:S01]  /*07f0*/  FFMA R2, R4, R16.reuse, R12.reuse ;  /* 0x0000001004027223 */ /* 0x184fe2000000000c */
[-CC-:B------:R-:W-:Y:S01]  /*0800*/  FFMA R3, R20, R16.reuse, R12.reuse ;  /* 0x0000001014037223 */ /* 0x180fe2000000000c */
[-CC-:B------:R-:W-:Y:S01]  /*0810*/  FFMA R29, R11, R16.reuse, R12.reuse ;  /* 0x000000100b1d7223 */ /* 0x180fe2000000000c */
[----:B------:R-:W-:Y:S01]  /*0820*/  FFMA R0, R8, R16, R12 ;  /* 0x0000001008007223 */ /* 0x000fe2000000000c */
[-CC-:B------:R-:W-:Y:S01]  /*0830*/  FFMA R4, R10, R17.reuse, R13.reuse ;  /* 0x000000110a047223 */ /* 0x180fe2000000000d */
[----:B------:R-:W-:Y:S01]  /*0840*/  FFMA R20, R9, R18, R14 ;  /* 0x0000001209147223 */ /* 0x000fe2000000000e */
[-CC-:B------:R-:W-:Y:S01]  /*0850*/  FFMA R31, R31, R17.reuse, R13.reuse ;  /* 0x000000111f1f7223 */ /* 0x180fe2000000000d */
[-CC-:B------:R-:W-:Y:S01]  /*0860*/  FFMA R5, R5, R17.reuse, R13.reuse ;  /* 0x0000001105057223 */ /* 0x180fe2000000000d */
[----:B------:R-:W-:Y:S01]  /*0870*/  FFMA R6, R6, R17, R13 ;  /* 0x0000001106067223 */ /* 0x000fe2000000000d */
[----:B------:R-:W-:-:S02]  /*0880*/  CS2R R8, SRZ ;  /* 0x0000000000087805 */ /* 0x000fc4000001ff00 */
[----:B------:R-:W-:Y:S01]  /*0890*/  CS2R R10, SRZ ;  /* 0x00000000000a7805 */ /* 0x000fe2000001ff00 */
[----:B0-----:R-:W-:-:S05]  /*08a0*/  IMAD.WIDE R12, R23, 0x4, R26 ;  /* 0x00000004170c7825 */ /* 0x001fca00078e021a */
[----:B------:R0:W2:Y:S01]  /*08b0*/  @!P0 LDG.E.EL.128 R8, desc[UR6][R12.64] ;  /* 0x000000060c088981 */ /* 0x0000a2000c2e1d00 */
[-CC-:B------:R-:W-:Y:S01]  /*08c0*/  FFMA R28, R28, R18.reuse, R14.reuse ;  /* 0x000000121c1c7223 */ /* 0x180fe2000000000e */
[-CC-:B------:R-:W-:Y:S01]  /*08d0*/  FFMA R7, R7, R18.reuse, R14.reuse ;  /* 0x0000001207077223 */ /* 0x180fe2000000000e */
[----:B------:R-:W-:Y:S01]  /*08e0*/  FFMA R21, R21, R18, R14 ;  /* 0x0000001215157223 */ /* 0x000fe2000000000e */
[-CC-:B------:R-:W-:Y:S01]  /*08f0*/  FFMA R32, R32, R19.reuse, R15.reuse ;  /* 0x0000001320207223 */ /* 0x180fe2000000000f */
[-CC-:B------:R-:W-:Y:S01]  /*0900*/  FFMA R25, R25, R19.reuse, R15.reuse ;  /* 0x0000001319197223 */ /* 0x180fe2000000000f */
[-CC-:B------:R-:W-:Y:S01]  /*0910*/  FFMA R24, R24, R19.reuse, R15.reuse ;  /* 0x0000001318187223 */ /* 0x180fe2000000000f */
[----:B------:R-:W-:Y:S02]  /*0920*/  FFMA R30, R30, R19, R15 ;  /* 0x000000131e1e7223 */ /* 0x000fe4000000000f */
[----:B------:R-:W1:Y:S01]  /*0930*/  LDC.64 R18, c[0x0][0x238] ;  /* 0x00008e00ff127b82 */ /* 0x000e620000000a00 */
[----:B0-----:R-:W-:-:S02]  /*0940*/  CS2R R12, SRZ ;  /* 0x00000000000c7805 */ /* 0x001fc4000001ff00 */
[----:B------:R-:W-:Y:S02]  /*0950*/  CS2R R14, SRZ ;  /* 0x00000000000e7805 */ /* 0x000fe4000001ff00 */
[----:B------:R-:W-:Y:S02]  /*0960*/  FSETP.GT.AND P2, PT, R29, RZ, PT ;  /* 0x000000ff1d00720b */ /* 0x000fe40003f44000 */
[----:B------:R-:W-:Y:S01]  /*0970*/  FSETP.GT.AND P1, PT, R31, RZ, PT ;  /* 0x000000ff1f00720b */ /* 0x000fe20003f24000 */
[----:B-1----:R-:W-:-:S05]  /*0980*/  IMAD.WIDE R16, R22, 0x4, R18 ;  /* 0x0000000416107825 */ /* 0x002fca00078e0212 */
[----:B------:R0:W3:Y:S05]  /*0990*/  @!P0 LDG.E.EL.128 R12, desc[UR6][R16.64] ;  /* 0x00000006100c8981 */ /* 0x0000ea000c2e1d00 */
[----:B------:R-:W-:Y:S02]  /*09a0*/  @!P2 FMUL R29, R29, 0.10000000149011611938 ;  /* 0x3dcccccd1d1da820 */ /* 0x000fe40000400000 */
[----:B------:R-:W-:Y:S01]  /*09b0*/  @!P1 FMUL R31, R31, 0.10000000149011611938 ;  /* 0x3dcccccd1f1f9820 */ /* 0x000fe20000400000 */
[----:B------:R-:W-:Y:S02]  /*09c0*/  FSETP.GT.AND P2, PT, R28, RZ, PT ;  /* 0x000000ff1c00720b */ /* 0x000fe40003f44000 */
[----:B------:R-:W-:Y:S01]  /*09d0*/  FSETP.GT.AND P1, PT, R32, RZ, PT ;  /* 0x000000ff2000720b */ /* 0x000fe20003f24000 */
[----:B------:R-:W-:-:S04]  /*09e0*/  IMAD.WIDE R26, R33, 0x4, R18 ;  /* 0x00000004211a7825 */ /* 0x000fc800078e0212 */
[----:B------:R-:W-:Y:S01]  /*09f0*/  IMAD.WIDE R22, R34, 0x4, R18 ;  /* 0x0000000422167825 */ /* 0x000fe200078e0212 */
[----:B0-----:R-:W-:Y:S02]  /*0a00*/  CS2R R16, SRZ ;  /* 0x0000000000107805 */ /* 0x001fe4000001ff00 */
[----:B------:R-:W-:-:S03]  /*0a10*/  CS2R R18, SRZ ;  /* 0x0000000000127805 */ /* 0x000fc6000001ff00 */
[----:B------:R-:W-:Y:S02]  /*0a20*/  @!P2 FMUL R28, R28, 0.10000000149011611938 ;  /* 0x3dcccccd1c1ca820 */ /* 0x000fe40000400000 */
[----:B------:R-:W-:Y:S01]  /*0a30*/  @!P1 FMUL R32, R32, 0.10000000149011611938 ;  /* 0x3dcccccd20209820 */ /* 0x000fe20000400000 */
[----:B------:R0:W4:Y:S01]  /*0a40*/  @!P0 LDG.E.EL.128 R16, desc[UR6][R26.64] ;  /* 0x000000061a108981 */ /* 0x000122000c2e1d00 */
[----:B------:R-:W0:Y:S01]  /*0a50*/  S2R R33, SR_TID.X ;  /* 0x0000000000217919 */ /* 0x000e220000002100 */
[----:B--2---:R-:W-:Y:S01]  /*0a60*/  FADD R29, R29, R8 ;  /* 0x000000081d1d7221 */ /* 0x004fe20000000000 */
[----:B------:R-:W-:Y:S01]  /*0a70*/  FADD R31, R31, R9 ;  /* 0x000000091f1f7221 */ /* 0x000fe20000000000 */
[----:B------:R-:W-:Y:S01]  /*0a80*/  FADD R28, R28, R10 ;  /* 0x0000000a1c1c7221 */ /* 0x000fe20000000000 */
[----:B------:R-:W-:Y:S01]  /*0a90*/  FADD R32, R32, R11 ;  /* 0x0000000b20207221 */ /* 0x000fe20000000000 */
[----:B------:R-:W-:Y:S02]  /*0aa0*/  CS2R R8, SRZ ;  /* 0x0000000000087805 */ /* 0x000fe4000001ff00 */
[----:B------:R-:W-:-:S06]  /*0ab0*/  CS2R R10, SRZ ;  /* 0x00000000000a7805 */ /* 0x000fcc000001ff00 */
[----:B------:R1:W2:Y:S01]  /*0ac0*/  @!P0 LDG.E.EL.128 R8, desc[UR6][R22.64] ;  /* 0x0000000616088981 */ /* 0x0002a2000c2e1d00 */
[----:B------:R-:W5:Y:S01]  /*0ad0*/  S2UR UR5, SR_CgaCtaId ;  /* 0x00000000000579c3 */ /* 0x000f620000008800 */
[----:B------:R-:W-:Y:S02]  /*0ae0*/  FSETP.GT.AND P1, PT, R0, RZ, PT ;  /* 0x000000ff0000720b */ /* 0x000fe40003f24000 */
[----:B------:R-:W-:Y:S01]  /*0af0*/  FSETP.GT.AND P0, PT, R5, RZ, PT ;  /* 0x000000ff0500720b */ /* 0x000fe20003f04000 */
[----:B------:R-:W-:Y:S01]  /*0b00*/  UMOV UR4, 0x400 ;  /* 0x0000040000047882 */ /* 0x000fe20000000000 */
[----:B0-----:R-:W-:-:S09]  /*0b10*/  SHF.R.U32.HI R26, RZ, 0x2, R33 ;  /* 0x00000002ff1a7819 */ /* 0x001fd20000011621 */
[----:B------:R-:W-:Y:S01]  /*0b20*/  @!P1 FMUL R0, R0, 0.10000000149011611938 ;  /* 0x3dcccccd00009820 */ /* 0x000fe20000400000 */
[----:B------:R-:W-:Y:S01]  /*0b30*/  SGXT.U32 R26, R26, 0x6 ;  /* 0x000000061a1a781a */ /* 0x000fe20000000000 */
[----:B------:R-:W-:Y:S01]  /*0b40*/  @!P0 FMUL R5, R5, 0.10000000149011611938 ;  /* 0x3dcccccd05058820 */ /* 0x000fe20000400000 */
[----:B------:R-:W-:Y:S01]  /*0b50*/  FSETP.GT.AND P0, PT, R25, RZ, PT ;  /* 0x000000ff1900720b */ /* 0x000fe20003f04000 */
[----:B---3--:R-:W-:Y:S01]  /*0b60*/  FADD R12, R0, R12 ;  /* 0x0000000c000c7221 */ /* 0x008fe20000000000 */
[----:B------:R-:W-:Y:S01]  /*0b70*/  IMAD.SHL.U32 R0, R33, 0x400, RZ ;  /* 0x0000040021007824 */ /* 0x000fe200078e00ff */
[----:B-----5:R-:W-:Y:S01]  /*0b80*/  UPRMT UR4, UR5, 0x654, UR4 ;  /* 0x0000065405047896 */ /* 0x020fe20008000004 */
[----:B------:R-:W-:-:S03]  /*0b90*/  FADD R13, R5, R13 ;  /* 0x0000000d050d7221 */ /* 0x000fc60000000000 */
[----:B-1----:R-:W-:Y:S02]  /*0ba0*/  LOP3.LUT R23, R0, 0xc00, RZ, 0xc0, !PT ;  /* 0x00000c0000177812 */ /* 0x002fe400078ec0ff */
[----:B------:R-:W-:Y:S02]  /*0bb0*/  FSETP.GT.AND P1, PT, R7, RZ, PT ;  /* 0x000000ff0700720b */ /* 0x000fe40003f24000 */
[C---:B------:R-:W-:Y:S02]  /*0bc0*/  LOP3.LUT R26, R23.reuse, R26, RZ, 0xfc, !PT ;  /* 0x0000001a171a7212 */ /* 0x040fe400078efcff */
[----:B------:R-:W-:Y:S02]  /*0bd0*/  LEA.HI R5, R23, UR4, RZ, 0x1c ;  /* 0x0000000417057c11 */ /* 0x000fe4000f8fe0ff */
[----:B------:R-:W-:Y:S02]  /*0be0*/  FSETP.GT.AND P3, PT, R2, RZ, PT ;  /* 0x000000ff0200720b */ /* 0x000fe40003f64000 */
[----:B------:R-:W-:-:S02]  /*0bf0*/  LEA R0, R26, R5, 0x2 ;  /* 0x000000051a007211 */ /* 0x000fc400078e10ff */
[----:B------:R-:W-:Y:S02]  /*0c00*/  FSETP.GT.AND P2, PT, R4, RZ, PT ;  /* 0x000000ff0400720b */ /* 0x000fe40003f44000 */
[----:B------:R-:W-:Y:S01]  /*0c10*/  LOP3.LUT R5, R23, 0x100, RZ, 0xfc, !PT ;  /* 0x0000010017057812 */ /* 0x000fe200078efcff */
[----:B------:R-:W-:-:S03]  /*0c20*/  @!P0 FMUL R25, R25, 0.10000000149011611938 ;  /* 0x3dcccccd19198820 */ /* 0x000fc60000400000 */
[----:B------:R-:W-:Y:S01]  /*0c30*/  LEA.HI R5, R5, UR4, RZ, 0x1c ;  /* 0x0000000405057c11 */ /* 0x000fe2000f8fe0ff */
[----:B------:R-:W-:Y:S01]  /*0c40*/  @!P1 FMUL R7, R7, 0.10000000149011611938 ;  /* 0x3dcccccd07079820 */ /* 0x000fe20000400000 */
[----:B------:R-:W-:Y:S02]  /*0c50*/  FSETP.GT.AND P0, PT, R20, RZ, PT ;  /* 0x000000ff1400720b */ /* 0x000fe40003f04000 */
[----:B------:R-:W-:Y:S02]  /*0c60*/  LEA R22, R26, R5, 0x2 ;  /* 0x000000051a167211 */ /* 0x000fe400078e10ff */
[C---:B------:R-:W-:Y:S02]  /*0c70*/  LOP3.LUT R5, R23.reuse, 0x200, RZ, 0xfc, !PT ;  /* 0x0000020017057812 */ /* 0x040fe400078efcff */
[----:B------:R-:W-:Y:S01]  /*0c80*/  FSETP.GT.AND P1, PT, R24, RZ, PT ;  /* 0x000000ff1800720b */ /* 0x000fe20003f24000 */
[----:B------:R-:W-:Y:S01]  /*0c90*/  @!P3 FMUL R2, R2, 0.10000000149011611938 ;  /* 0x3dcccccd0202b820 */ /* 0x000fe20000400000 */
[----:B------:R-:W-:-:S02]  /*0ca0*/  LOP3.LUT R23, R23, 0x300, RZ, 0xfc, !PT ;  /* 0x0000030017177812 */ /* 0x000fc400078efcff */
[----:B------:R-:W-:Y:S01]  /*0cb0*/  FSETP.GT.AND P5, PT, R3, RZ, PT ;  /* 0x000000ff0300720b */ /* 0x000fe20003fa4000 */
[----:B------:R-:W-:Y:S01]  /*0cc0*/  @!P2 FMUL R4, R4, 0.10000000149011611938 ;  /* 0x3dcccccd0404a820 */ /* 0x000fe20000400000 */
[----:B------:R-:W-:Y:S02]  /*0cd0*/  FSETP.GT.AND P4, PT, R6, RZ, PT ;  /* 0x000000ff0600720b */ /* 0x000fe40003f84000 */
[----:B------:R-:W-:Y:S02]  /*0ce0*/  FSETP.GT.AND P3, PT, R21, RZ, PT ;  /* 0x000000ff1500720b */ /* 0x000fe40003f64000 */
[----:B------:R-:W-:Y:S02]  /*0cf0*/  LEA.HI R5, R5, UR4, RZ, 0x1c ;  /* 0x0000000405057c11 */ /* 0x000fe4000f8fe0ff */
[----:B------:R-:W-:Y:S02]  /*0d00*/  FSETP.GT.AND P2, PT, R30, RZ, PT ;  /* 0x000000ff1e00720b */ /* 0x000fe40003f44000 */
[----:B------:R-:W-:-:S02]  /*0d10*/  LEA.HI R23, R23, UR4, RZ, 0x1c ;  /* 0x0000000417177c11 */ /* 0x000fc4000f8fe0ff */
[C---:B------:R-:W-:Y:S02]  /*0d20*/  LEA R5, R26.reuse, R5, 0x2 ;  /* 0x000000051a057211 */ /* 0x040fe400078e10ff */
[----:B------:R-:W-:Y:S01]  /*0d30*/  LEA R23, R26, R23, 0x2 ;  /* 0x000000171a177211 */ /* 0x000fe200078e10ff */
[----:B------:R-:W-:Y:S01]  /*0d40*/  STS [R0], R29 ;  /* 0x0000001d00007388 */ /* 0x000fe20000000800 */
[----:B------:R-:W-:Y:S01]  /*0d50*/  FADD R14, R7, R14 ;  /* 0x0000000e070e7221 */ /* 0x000fe20000000000 */
[----:B------:R-:W-:Y:S01]  /*0d60*/  @!P0 FMUL R20, R20, 0.10000000149011611938 ;  /* 0x3dcccccd14148820 */ /* 0x000fe20000400000 */
[----:B------:R-:W-:Y:S01]  /*0d70*/  FADD R26, R25, R15 ;  /* 0x0000000f191a7221 */ /* 0x000fe20000000000 */
[----:B------:R-:W-:Y:S01]  /*0d80*/  STS [R22+0x400], R31 ;  /* 0x0004001f16007388 */ /* 0x000fe20000000800 */
[----:B------:R-:W-:Y:S01]  /*0d90*/  @!P1 FMUL R24, R24, 0.10000000149011611938 ;  /* 0x3dcccccd18189820 */ /* 0x000fe20000400000 */
[----:B----4-:R-:W-:Y:S01]  /*0da0*/  FADD R7, R2, R16 ;  /* 0x0000001002077221 */ /* 0x010fe20000000000 */
[----:B------:R-:W-:Y:S01]  /*0db0*/  @!P5 FMUL R3, R3, 0.10000000149011611938 ;  /* 0x3dcccccd0303d820 */ /* 0x000fe20000400000 */
[----:B------:R-:W-:Y:S01]  /*0dc0*/  STS [R5+0x800], R28 ;  /* 0x0008001c05007388 */ /* 0x000fe20000000800 */
[----:B------:R-:W-:Y:S01]  /*0dd0*/  FADD R17, R4, R17 ;  /* 0x0000001104117221 */ /* 0x000fe20000000000 */
[----:B------:R-:W-:-:S02]  /*0de0*/  @!P4 FMUL R6, R6, 0.10000000149011611938 ;  /* 0x3dcccccd0606c820 */ /* 0x000fc40000400000 */
[----:B------:R-:W-:Y:S01]  /*0df0*/  STS [R23+0xc00], R32 ;  /* 0x000c002017007388 */ /* 0x000fe20000000800 */
[----:B------:R-:W-:Y:S01]  /*0e00*/  FADD R18, R20, R18 ;  /* 0x0000001214127221 */ /* 0x000fe20000000000 */
[----:B------:R-:W-:Y:S02]  /*0e10*/  @!P3 FMUL R21, R21, 0.10000000149011611938 ;  /* 0x3dcccccd1515b820 */ /* 0x000fe40000400000 */
[----:B------:R-:W-:Y:S01]  /*0e20*/  STS [R0+0x100], R12 ;  /* 0x0001000c00007388 */ /* 0x000fe20000000800 */
[----:B------:R-:W-:Y:S01]  /*0e30*/  FADD R24, R24, R19 ;  /* 0x0000001318187221 */ /* 0x000fe20000000000 */
[----:B------:R-:W-:Y:S02]  /*0e40*/  @!P2 FMUL R30, R30, 0.10000000149011611938 ;  /* 0x3dcccccd1e1ea820 */ /* 0x000fe40000400000 */
[----:B------:R-:W-:Y:S04]  /*0e50*/  STS [R22+0x500], R13 ;  /* 0x0005000d16007388 */ /* 0x000fe80000000800 */
[----:B------:R-:W-:Y:S04]  /*0e60*/  STS [R5+0x900], R14 ;  /* 0x0009000e05007388 */ /* 0x000fe80000000800 */
[----:B------:R-:W-:Y:S04]  /*0e70*/  STS [R23+0xd00], R26 ;  /* 0x000d001a17007388 */ /* 0x000fe80000000800 */
[----:B------:R-:W-:Y:S04]  /*0e80*/  STS [R0+0x200], R7 ;  /* 0x0002000700007388 */ /* 0x000fe80000000800 */
[----:B------:R0:W-:Y:S01]  /*0e90*/  STS [R22+0x600], R17 ;  /* 0x0006001116007388 */ /* 0x0001e20000000800 */
[----:B------:R-:W1:Y:S01]  /*0ea0*/  S2R R34, SR_CTAID.Y ;  /* 0x0000000000227919 */ /* 0x000e620000002600 */
[----:B------:R-:W-:-:S02]  /*0eb0*/  LOP3.LUT R2, R35, 0x3fc, RZ, 0xc0, !PT ;  /* 0x000003fc23027812 */ /* 0x000fc400078ec0ff */
[----:B------:R-:W-:Y:S01]  /*0ec0*/  STS [R5+0xa00], R18 ;  /* 0x000a001205007388 */ /* 0x000fe20000000800 */
[----:B------:R-:W-:Y:S01]  /*0ed0*/  SHF.R.U32.HI R33, RZ, 0x2, R33 ;  /* 0x00000002ff217819 */ /* 0x000fe20000011621 */
[----:B0-----:R-:W0:Y:S02]  /*0ee0*/  LDC.64 R16, c[0x0][0x240] ;  /* 0x00009000ff107b82 */ /* 0x001e240000000a00 */
[----:B------:R-:W-:Y:S01]  /*0ef0*/  STS [R23+0xe00], R24 ;  /* 0x000e001817007388 */ /* 0x000fe20000000800 */
[C---:B------:R-:W-:Y:S02]  /*0f00*/  LOP3.LUT R4, R2.reuse, 0x400, RZ, 0xfc, !PT ;  /* 0x0000040002047812 */ /* 0x040fe400078efcff */
[----:B------:R-:W-:-:S04]  /*0f10*/  LOP3.LUT R7, R2, 0x800, RZ, 0xfc, !PT ;  /* 0x0000080002077812 */ /* 0x000fc800078efcff */
[----:B------:R-:W-:Y:S02]  /*0f20*/  SHF.R.U32.HI R7, RZ, 0x4, R7 ;  /* 0x00000004ff077819 */ /* 0x000fe40000011607 */
[----:B------:R-:W-:-:S04]  /*0f30*/  LOP3.LUT R35, R35, 0xfc, RZ, 0xc0, !PT ;  /* 0x000000fc23237812 */ /* 0x000fc800078ec0ff */
[----:B-1----:R-:W-:Y:S01]  /*0f40*/  PRMT R35, R35, 0x6540, R34 ;  /* 0x0000654023237816 */ /* 0x002fe20000000022 */
[----:B--2---:R-:W-:Y:S01]  /*0f50*/  FADD R3, R3, R8 ;  /* 0x0000000803037221 */ /* 0x004fe20000000000 */
[----:B------:R-:W-:Y:S01]  /*0f60*/  FADD R9, R6, R9 ;  /* 0x0000000906097221 */ /* 0x000fe20000000000 */
[----:B------:R-:W-:Y:S01]  /*0f70*/  FADD R10, R21, R10 ;  /* 0x0000000a150a7221 */ /* 0x000fe20000000000 */
[----:B------:R-:W-:Y:S02]  /*0f80*/  FADD R30, R30, R11 ;  /* 0x0000000b1e1e7221 */ /* 0x000fe40000000000 */
[----:B------:R1:W-:Y:S04]  /*0f90*/  STS [R0+0x300], R3 ;  /* 0x0003000300007388 */ /* 0x0003e80000000800 */
[----:B------:R2:W-:Y:S04]  /*0fa0*/  STS [R22+0x700], R9 ;  /* 0x0007000916007388 */ /* 0x0005e80000000800 */
[----:B------:R-:W-:Y:S04]  /*0fb0*/  STS [R5+0xb00], R10 ;  /* 0x000b000a05007388 */ /* 0x000fe80000000800 */
[----:B------:R3:W-:Y:S01]  /*0fc0*/  STS [R23+0xf00], R30 ;  /* 0x000f001e17007388 */ /* 0x0007e20000000800 */
[----:B------:R-:W-:-:S02]  /*0fd0*/  SHF.R.U32.HI R6, RZ, 0x4, R4 ;  /* 0x00000004ff067819 */ /* 0x000fc40000011604 */
[----:B------:R-:W-:Y:S02]  /*0fe0*/  LOP3.LUT R4, R33, 0x30, RZ, 0xc0, !PT ;  /* 0x0000003021047812 */ /* 0x000fe400078ec0ff */
[----:B------:R-:W-:Y:S02]  /*0ff0*/  LOP3.LUT R6, R6, 0x70, RZ, 0xc0, !PT ;  /* 0x0000007006067812 */ /* 0x000fe400078ec0ff */
[----:B------:R-:W-:Y:S02]  /*1000*/  LOP3.LUT R8, R7, 0xb0, RZ, 0xc0, !PT ;  /* 0x000000b007087812 */ /* 0x000fe400078ec0ff */
[----:B-1----:R-:W-:Y:S01]  /*1010*/  IADD3 R3, R4, UR4, RZ ;  /* 0x0000000404037c10 */ /* 0x002fe2000fffe0ff */
[----:B------:R-:W-:Y:S01]  /*1020*/  VIADD R7, R6, UR4 ;  /* 0x0000000406077c36 */ /* 0x000fe20008000000 */
[----:B--2---:R-:W-:Y:S02]  /*1030*/  IADD3 R9, R8, UR4, RZ ;  /* 0x0000000408097c10 */ /* 0x004fe4000fffe0ff */
[----:B------:R-:W-:-:S02]  /*1040*/  LEA R4, R2, R3, 0x2 ;  /* 0x0000000302047211 */ /* 0x000fc400078e10ff */
[C---:B------:R-:W-:Y:S01]  /*1050*/  LEA R8, R2.reuse, R7, 0x2 ;  /* 0x0000000702087211 */ /* 0x040fe200078e10ff */
[----:B------:R-:W-:Y:S01]  /*1060*/  BAR.SYNC.DEFER_BLOCKING 0x0 ;  /* 0x0000000000007b1d */ /* 0x000fe20000010000 */
[----:B------:R-:W-:Y:S02]  /*1070*/  LEA R12, R2, R9, 0x2 ;  /* 0x00000009020c7211 */ /* 0x000fe400078e10ff */
[----:B------:R-:W-:-:S04]  /*1080*/  SHF.R.S32.HI R0, RZ, 0x17, R34 ;  /* 0x00000017ff007819 */ /* 0x000fc80000011422 */
[----:B------:R-:W-:-:S04]  /*1090*/  SGXT R0, R0, 0x1 ;  /* 0x000000010000781a */ /* 0x000fc80000000200 */
[----:B------:R-:W-:Y:S01]  /*10a0*/  LEA.HI R0, R0, R35, RZ, 0x8 ;  /* 0x0000002300007211 */ /* 0x000fe200078f40ff */
[----:B------:R-:W1:Y:S04]  /*10b0*/  LDS.128 R4, [R4] ;  /* 0x0000000004047984 */ /* 0x000e680000000c00 */
[----:B------:R-:W2:Y:S04]  /*10c0*/  LDS.128 R8, [R8+0x1000] ;  /* 0x0010000008087984 */ /* 0x000ea80000000c00 */
[----:B------:R-:W4:Y:S01]  /*10d0*/  LDS.128 R12, [R12+0x2000] ;  /* 0x002000000c0c7984 */ /* 0x000f220000000c00 */
[----:B------:R-:W-:-:S02]  /*10e0*/  SHF.R.U32.HI R3, RZ, 0x6, R37 ;  /* 0x00000006ff037819 */ /* 0x000fc40000011625 */
[C---:B------:R-:W-:Y:S02]  /*10f0*/  SHF.L.U32 R18, R0.reuse, 0x7, RZ ;  /* 0x0000000700127819 */ /* 0x040fe400000006ff */
[----:B------:R-:W-:Y:S02]  /*1100*/  SGXT.U32 R3, R3, 0x2 ;  /* 0x000000020303781a */ /* 0x000fe40000000000 */
[----:B------:R-:W-:Y:S02]  /*1110*/  LOP3.LUT R0, R0, 0xffffff00, RZ, 0xc0, !PT ;  /* 0xffffff0000007812 */ /* 0x000fe400078ec0ff */
[----:B------:R-:W-:Y:S02]  /*1120*/  LOP3.LUT R18, R18, 0xffff8000, RZ, 0xc0, !PT ;  /* 0xffff800012127812 */ /* 0x000fe400078ec0ff */
[----:B------:R-:W-:Y:S02]  /*1130*/  LOP3.LUT R3, R3, R36, RZ, 0xfc, !PT ;  /* 0x0000002403037212 */ /* 0x000fe400078efcff */
[----:B------:R-:W-:-:S02]  /*1140*/  IADD3 R0, R18, R35, -R0 ;  /* 0x0000002312007210 */ /* 0x000fc40007ffe800 */
[----:B------:R-:W-:Y:S02]  /*1150*/  LOP3.LUT R18, R2, 0xc00, RZ, 0xfc, !PT ;  /* 0x00000c0002127812 */ /* 0x000fe400078efcff */
[C---:B------:R-:W-:Y:S02]  /*1160*/  LOP3.LUT R21, R3.reuse, 0x4, RZ, 0xfc, !PT ;  /* 0x0000000403157812 */ /* 0x040fe400078efcff */
[C---:B------:R-:W-:Y:S02]  /*1170*/  LOP3.LUT R19, R3.reuse, 0x8, RZ, 0xfc, !PT ;  /* 0x0000000803137812 */ /* 0x040fe400078efcff */
[----:B------:R-:W-:Y:S02]  /*1180*/  SHF.R.U32.HI R18, RZ, 0x4, R18 ;  /* 0x00000004ff127819 */ /* 0x000fe40000011612 */
[C---:B------:R-:W-:Y:S02]  /*1190*/  LOP3.LUT R25, R3.reuse, 0xc, RZ, 0xfc, !PT ;  /* 0x0000000c03197812 */ /* 0x040fe400078efcff */
[----:B------:R-:W-:-:S02]  /*11a0*/  ISETP.GE.AND P0, PT, R3, 0x80, PT ;  /* 0x000000800300780c */ /* 0x000fc40003f06270 */
[----:B------:R-:W-:Y:S02]  /*11b0*/  ISETP.GE.AND P1, PT, R21, 0x80, PT ;  /* 0x000000801500780c */ /* 0x000fe40003f26270 */
[----:B------:R-:W-:Y:S01]  /*11c0*/  ISETP.GE.AND P2, PT, R19, 0x80, PT ;  /* 0x000000801300780c */ /* 0x000fe20003f46270 */
[----:B------:R-:W-:Y:S01]  /*11d0*/  IMAD R3, R3, 0x100, R0 ;  /* 0x0000010003037824 */ /* 0x000fe200078e0200 */
[----:B------:R-:W-:Y:S02]  /*11e0*/  LOP3.LUT R18, R18, 0xf0, RZ, 0xc0, !PT ;  /* 0x000000f012127812 */ /* 0x000fe400078ec0ff */
[----:B------:R-:W-:Y:S02]  /*11f0*/  ISETP.GE.AND P3, PT, R25, 0x80, PT ;  /* 0x000000801900780c */ /* 0x000fe40003f66270 */
[-C--:B------:R-:W-:Y:S02]  /*1200*/  LEA R21, R21, R0.reuse, 0x8 ;  /* 0x0000000015157211 */ /* 0x080fe400078e40ff */
[----:B---3--:R-:W-:-:S02]  /*1210*/  LEA R23, R19, R0, 0x8 ;  /* 0x0000000013177211 */ /* 0x008fc400078e40ff */
[----:B------:R-:W-:Y:S01]  /*1220*/  IADD3 R27, R18, UR4, RZ ;  /* 0x00000004121b7c10 */ /* 0x000fe2000fffe0ff */
[----:B0-----:R-:W-:-:S04]  /*1230*/  IMAD.WIDE R18, R3, 0x4, R16 ;  /* 0x0000000403127825 */ /* 0x001fc800078e0210 */
[--C-:B------:R-:W-:Y:S01]  /*1240*/  IMAD.WIDE R20, R21, 0x4, R16.reuse ;  /* 0x0000000415147825 */ /* 0x100fe200078e0210 */
[----:B-1----:R0:W-:Y:S03]  /*1250*/  @!P0 STG.E.128 desc[UR6][R18.64], R4 ;  /* 0x0000000412008986 */ /* 0x0021e6000c101d06 */
[----:B------:R-:W-:Y:S01]  /*1260*/  IMAD.WIDE R22, R23, 0x4, R16 ;  /* 0x0000000417167825 */ /* 0x000fe200078e0210 */
[----:B--2---:R0:W-:Y:S01]  /*1270*/  @!P1 STG.E.128 desc[UR6][R20.64], R8 ;  /* 0x0000000814009986 */ /* 0x0041e2000c101d06 */
[----:B------:R-:W-:-:S03]  /*1280*/  LEA R27, R2, R27, 0x2 ;  /* 0x0000001b021b7211 */ /* 0x000fc600078e10ff */
[----:B----4-:R0:W-:Y:S02]  /*1290*/  @!P2 STG.E.128 desc[UR6][R22.64], R12 ;  /* 0x0000000c1600a986 */ /* 0x0101e4000c101d06 */
[----:B0-----:R-:W-:Y:S05]  /*12a0*/  @P3 EXIT ;  /* 0x000000000000394d */ /* 0x001fea0003800000 */
[----:B0-----:R-:W0:Y:S01]  /*12b0*/  LDS.128 R4, [R27+0x3000] ;  /* 0x003000001b047984 */ /* 0x001e220000000c00 */
[----:B------:R-:W-:-:S05]  /*12c0*/  LEA R25, R25, R0, 0x8 ;  /* 0x0000000019197211 */ /* 0x000fca00078e40ff */
[----:B------:R-:W-:-:S05]  /*12d0*/  IMAD.WIDE R16, R25, 0x4, R16 ;  /* 0x0000000419107825 */ /* 0x000fca00078e0210 */
[----:B0-----:R-:W-:Y:S01]  /*12e0*/  STG.E.128 desc[UR6][R16.64], R4 ;  /* 0x0000000410007986 */ /* 0x001fe2000c101d06 */
[----:B------:R-:W-:Y:S05]  /*12f0*/  EXIT ;  /* 0x000000000000794d */ /* 0x000fea0003800000 */
.L_x_0:
[----:B------:R-:W-:-:S00]  /*1300*/  BRA `(.L_x_0) ;  /* 0xfffffffc00fc7947 */ /* 0x000fc0000383ffff */
[----:B------:R-:W-:-:S00]  /*1310*/  NOP ;  /* 0x0000000000007918 */ /* 0x000fc00000000000 */
        /* <DEDUP_REMOVED lines=14> */
.L_x_1:


//--------------------- .nv.global.init           --------------------------
	.section	.nv.global.init,"aw",@progbits
.nv.global.init:
	.type		_$_str,@object
	.size		_$_str,(_$_str_$_2 - _$_str)
_$_str:
        /*0000*/ 	.byte	0x5f, 0x5f, 0x43, 0x55, 0x44, 0x41, 0x5f, 0x46, 0x54, 0x5a, 0x00
	.type		_$_str_$_2,@object
	.size		_$_str_$_2,(.L_1 - _$_str_$_2)
_$_str_$_2:
        /*000b*/ 	.byte	0x5f, 0x5f, 0x43, 0x55, 0x44, 0x41, 0x5f, 0x50, 0x52, 0x45, 0x43, 0x5f, 0x53, 0x51, 0x52, 0x54
        /*001b*/ 	.byte	0x00
.L_1:


//--------------------- .nv.shared.triton_poi_fused__native_batch_norm_legit_no_training_add_leaky_relu_15 --------------------------
	.section	.nv.shared.triton_poi_fused__native_batch_norm_legit_no_training_add_leaky_relu_15,"aw",@nobits
	.sectionflags	@""
	.align	16
	.zero		1024


//--------------------- .nv.constant0.triton_poi_fused__native_batch_norm_legit_no_training_add_leaky_relu_15 --------------------------
	.section	.nv.constant0.triton_poi_fused__native_batch_norm_legit_no_training_add_leaky_relu_15,"a",@progbits
	.sectionflags	@""
	.align	4
.nv.constant0.triton_poi_fused__native_batch_norm_legit_no_training_add_leaky_relu_15:
	.zero		592
